//
// Generated by NVIDIA NVVM Compiler
//
// Compiler Build ID: CL-36424714
// Cuda compilation tools, release 13.0, V13.0.88
// Based on NVVM 20.0.0
//

.version 9.0
.target sm_100
.address_size 64

	// .globl	_ZN3cub18CUB_300001_SM_10006detail11EmptyKernelIvEEvv
.global .align 1 .b8 _ZN41_INTERNAL_a69226c5_4_k_cu_fa147df4_1766034cuda3std3__45__cpo5beginE[1];
.global .align 1 .b8 _ZN41_INTERNAL_a69226c5_4_k_cu_fa147df4_1766034cuda3std3__45__cpo3endE[1];
.global .align 1 .b8 _ZN41_INTERNAL_a69226c5_4_k_cu_fa147df4_1766034cuda3std3__45__cpo6cbeginE[1];
.global .align 1 .b8 _ZN41_INTERNAL_a69226c5_4_k_cu_fa147df4_1766034cuda3std3__45__cpo4cendE[1];
.global .align 1 .b8 _ZN41_INTERNAL_a69226c5_4_k_cu_fa147df4_1766034cuda3std3__45__cpo6rbeginE[1];
.global .align 1 .b8 _ZN41_INTERNAL_a69226c5_4_k_cu_fa147df4_1766034cuda3std3__45__cpo4rendE[1];
.global .align 1 .b8 _ZN41_INTERNAL_a69226c5_4_k_cu_fa147df4_1766034cuda3std3__45__cpo7crbeginE[1];
.global .align 1 .b8 _ZN41_INTERNAL_a69226c5_4_k_cu_fa147df4_1766034cuda3std3__45__cpo5crendE[1];
.global .align 1 .b8 _ZN41_INTERNAL_a69226c5_4_k_cu_fa147df4_1766034cuda3std3__443_GLOBAL__N__a69226c5_4_k_cu_fa147df4_1766036ignoreE[1];
.global .align 1 .b8 _ZN41_INTERNAL_a69226c5_4_k_cu_fa147df4_1766034cuda3std3__419piecewise_constructE[1];
.global .align 1 .b8 _ZN41_INTERNAL_a69226c5_4_k_cu_fa147df4_1766034cuda3std3__48in_placeE[1];
.global .align 1 .b8 _ZN41_INTERNAL_a69226c5_4_k_cu_fa147df4_1766034cuda3std3__420unreachable_sentinelE[1];
.global .align 1 .b8 _ZN41_INTERNAL_a69226c5_4_k_cu_fa147df4_1766034cuda3std3__47nulloptE[1];
.global .align 1 .b8 _ZN41_INTERNAL_a69226c5_4_k_cu_fa147df4_1766034cuda3std3__48unexpectE[1];
.global .align 1 .b8 _ZN41_INTERNAL_a69226c5_4_k_cu_fa147df4_1766034cuda3std6ranges3__45__cpo4swapE[1];
.global .align 1 .b8 _ZN41_INTERNAL_a69226c5_4_k_cu_fa147df4_1766034cuda3std6ranges3__45__cpo9iter_moveE[1];
.global .align 1 .b8 _ZN41_INTERNAL_a69226c5_4_k_cu_fa147df4_1766034cuda3std6ranges3__45__cpo5beginE[1];
.global .align 1 .b8 _ZN41_INTERNAL_a69226c5_4_k_cu_fa147df4_1766034cuda3std6ranges3__45__cpo3endE[1];
.global .align 1 .b8 _ZN41_INTERNAL_a69226c5_4_k_cu_fa147df4_1766034cuda3std6ranges3__45__cpo6cbeginE[1];
.global .align 1 .b8 _ZN41_INTERNAL_a69226c5_4_k_cu_fa147df4_1766034cuda3std6ranges3__45__cpo4cendE[1];
.global .align 1 .b8 _ZN41_INTERNAL_a69226c5_4_k_cu_fa147df4_1766034cuda3std6ranges3__45__cpo7advanceE[1];
.global .align 1 .b8 _ZN41_INTERNAL_a69226c5_4_k_cu_fa147df4_1766034cuda3std6ranges3__45__cpo9iter_swapE[1];
.global .align 1 .b8 _ZN41_INTERNAL_a69226c5_4_k_cu_fa147df4_1766034cuda3std6ranges3__45__cpo4nextE[1];
.global .align 1 .b8 _ZN41_INTERNAL_a69226c5_4_k_cu_fa147df4_1766034cuda3std6ranges3__45__cpo4prevE[1];
.global .align 1 .b8 _ZN41_INTERNAL_a69226c5_4_k_cu_fa147df4_1766034cuda3std6ranges3__45__cpo4dataE[1];
.global .align 1 .b8 _ZN41_INTERNAL_a69226c5_4_k_cu_fa147df4_1766034cuda3std6ranges3__45__cpo5cdataE[1];
.global .align 1 .b8 _ZN41_INTERNAL_a69226c5_4_k_cu_fa147df4_1766034cuda3std6ranges3__45__cpo4sizeE[1];
.global .align 1 .b8 _ZN41_INTERNAL_a69226c5_4_k_cu_fa147df4_1766034cuda3std6ranges3__45__cpo5ssizeE[1];
.global .align 1 .b8 _ZN41_INTERNAL_a69226c5_4_k_cu_fa147df4_1766034cuda3std6ranges3__45__cpo8distanceE[1];
.global .align 1 .b8 _ZN41_INTERNAL_a69226c5_4_k_cu_fa147df4_1766036thrust24THRUST_300001_SM_1000_NS8cuda_cub3parE[1];
.global .align 1 .b8 _ZN41_INTERNAL_a69226c5_4_k_cu_fa147df4_1766036thrust24THRUST_300001_SM_1000_NS8cuda_cub10par_nosyncE[1];
.global .align 1 .b8 _ZN41_INTERNAL_a69226c5_4_k_cu_fa147df4_1766036thrust24THRUST_300001_SM_1000_NS6system6detail10sequential3seqE[1];
.global .align 1 .b8 _ZN41_INTERNAL_a69226c5_4_k_cu_fa147df4_1766036thrust24THRUST_300001_SM_1000_NS12placeholders2_1E[1];
.global .align 1 .b8 _ZN41_INTERNAL_a69226c5_4_k_cu_fa147df4_1766036thrust24THRUST_300001_SM_1000_NS12placeholders2_2E[1];
.global .align 1 .b8 _ZN41_INTERNAL_a69226c5_4_k_cu_fa147df4_1766036thrust24THRUST_300001_SM_1000_NS12placeholders2_3E[1];
.global .align 1 .b8 _ZN41_INTERNAL_a69226c5_4_k_cu_fa147df4_1766036thrust24THRUST_300001_SM_1000_NS12placeholders2_4E[1];
.global .align 1 .b8 _ZN41_INTERNAL_a69226c5_4_k_cu_fa147df4_1766036thrust24THRUST_300001_SM_1000_NS12placeholders2_5E[1];
.global .align 1 .b8 _ZN41_INTERNAL_a69226c5_4_k_cu_fa147df4_1766036thrust24THRUST_300001_SM_1000_NS12placeholders2_6E[1];
.global .align 1 .b8 _ZN41_INTERNAL_a69226c5_4_k_cu_fa147df4_1766036thrust24THRUST_300001_SM_1000_NS12placeholders2_7E[1];
.global .align 1 .b8 _ZN41_INTERNAL_a69226c5_4_k_cu_fa147df4_1766036thrust24THRUST_300001_SM_1000_NS12placeholders2_8E[1];
.global .align 1 .b8 _ZN41_INTERNAL_a69226c5_4_k_cu_fa147df4_1766036thrust24THRUST_300001_SM_1000_NS12placeholders2_9E[1];
.global .align 1 .b8 _ZN41_INTERNAL_a69226c5_4_k_cu_fa147df4_1766036thrust24THRUST_300001_SM_1000_NS12placeholders3_10E[1];
.global .align 1 .b8 _ZN41_INTERNAL_a69226c5_4_k_cu_fa147df4_1766036thrust24THRUST_300001_SM_1000_NS3seqE[1];

.visible .entry _ZN3cub18CUB_300001_SM_10006detail11EmptyKernelIvEEvv()
{


	ret;

}


// ===== COMPILED SASS (sm_100) =====

	.target	sm_100

	.elftype	@"ET_EXEC"


//--------------------- .note.nv.tkinfo           --------------------------
	.section	.note.nv.tkinfo,"",@"SHT_NOTE"
	.sectionflags	@"SHF_NOTE_NV_TKINFO"
	.tkinfo
        /*0018*/ 	.word	0x00000002
        /*0030*/ 	.string	""
        /*0030*/ 	.string	"ptxas"
        /*0030*/ 	.string	"Cuda compilation tools, release 13.0, V13.0.88"
        /*0030*/ 	.string	"Build cuda_13.0.r13.0/compiler.36424714_0"
        /*0030*/ 	.string	"-arch sm_100 -m 64 "



//--------------------- .note.nv.cuinfo           --------------------------
	.section	.note.nv.cuinfo,"",@"SHT_NOTE"
	.sectionflags	@"SHF_NOTE_NV_CUINFO"
        /*0018*/ 	.short	0x0002
        /*001a*/ 	.short	0x0064
        /*001c*/ 	.short	0x0082
	.zero		2


//--------------------- .nv.info                  --------------------------
	.section	.nv.info,"",@"SHT_CUDA_INFO"
	.align	4


	//----- nvinfo : EIATTR_REGCOUNT
	.align		4
        /*0000*/ 	.byte	0x04, 0x2f
        /*0002*/ 	.short	(.L_44 - .L_43)
	.align		4
.L_43:
        /*0004*/ 	.word	index@(_ZN3cub18CUB_300001_SM_10006detail11EmptyKernelIvEEvv)
        /*0008*/ 	.word	0x00000004


	//----- nvinfo : EIATTR_FRAME_SIZE
	.align		4
.L_44:
        /*000c*/ 	.byte	0x04, 0x11
        /*000e*/ 	.short	(.L_46 - .L_45)
	.align		4
.L_45:
        /*0010*/ 	.word	index@(_ZN3cub18CUB_300001_SM_10006detail11EmptyKernelIvEEvv)
        /*0014*/ 	.word	0x00000000


	//----- nvinfo : EIATTR_MIN_STACK_SIZE
	.align		4
.L_46:
        /*0018*/ 	.byte	0x04, 0x12
        /*001a*/ 	.short	(.L_48 - .L_47)
	.align		4
.L_47:
        /*001c*/ 	.word	index@(_ZN3cub18CUB_300001_SM_10006detail11EmptyKernelIvEEvv)
        /*0020*/ 	.word	0x00000000
.L_48:


//--------------------- .nv.compat                --------------------------
	.section	.nv.compat,"",@"SHT_CUDA_COMPAT_INFO"
	.align	4
        /*0000*/ 	.byte	0x02, 0x09, 0x00, 0x00, 0x02, 0x02, 0x01, 0x00, 0x02, 0x05, 0x05, 0x00, 0x03, 0x07, 0x01, 0x01
        /*0010*/ 	.byte	0x02, 0x03, 0x00, 0x00, 0x02, 0x06, 0x01, 0x00, 0x04, 0x0b, 0x08, 0x00, 0x09, 0x00, 0x00, 0x00
        /*0020*/ 	.byte	0x00, 0x00, 0x00, 0x00


//--------------------- .nv.info._ZN3cub18CUB_300001_SM_10006detail11EmptyKernelIvEEvv --------------------------
	.section	.nv.info._ZN3cub18CUB_300001_SM_10006detail11EmptyKernelIvEEvv,"",@"SHT_CUDA_INFO"
	.sectionflags	@""
	.align	4


	//----- nvinfo : EIATTR_CUDA_API_VERSION
	.align		4
        /*0000*/ 	.byte	0x04, 0x37
        /*0002*/ 	.short	(.L_50 - .L_49)
.L_49:
        /*0004*/ 	.word	0x00000082


	//----- nvinfo : EIATTR_SPARSE_MMA_MASK
	.align		4
.L_50:
        /*0008*/ 	.byte	0x03, 0x50
        /*000a*/ 	.short	0x0000


	//----- nvinfo : EIATTR_MAXREG_COUNT
	.align		4
        /*000c*/ 	.byte	0x03, 0x1b
        /*000e*/ 	.short	0x00ff


	//----- nvinfo : EIATTR_MERCURY_ISA_VERSION
	.align		4
        /*0010*/ 	.byte	0x03, 0x5f
        /*0012*/ 	.short	0x0101


	//----- nvinfo : EIATTR_VRC_CTA_INIT_COUNT
	.align		4
        /*0014*/ 	.byte	0x02, 0x4a
	.zero		1
	.zero		1


	//----- nvinfo : EIATTR_EXIT_INSTR_OFFSETS
	.align		4
        /*0018*/ 	.byte	0x04, 0x1c
        /*001a*/ 	.short	(.L_52 - .L_51)


	//   ....[0]....
.L_51:
        /*001c*/ 	.word	0x00000010


	//----- nvinfo : EIATTR_SW_WAR
	.align		4
.L_52:
        /*0020*/ 	.byte	0x04, 0x36
        /*0022*/ 	.short	(.L_54 - .L_53)
.L_53:
        /*0024*/ 	.word	0x00000008
.L_54:


//--------------------- .nv.callgraph             --------------------------
	.section	.nv.callgraph,"",@"SHT_CUDA_CALLGRAPH"
	.align	4
	.sectionentsize	8
	.align		4
        /*0000*/ 	.word	0x00000000
	.align		4
        /*0004*/ 	.word	0xffffffff
	.align		4
        /*0008*/ 	.word	0x00000000
	.align		4
        /*000c*/ 	.word	0xfffffffe
	.align		4
        /*0010*/ 	.word	0x00000000
	.align		4
        /*0014*/ 	.word	0xfffffffd
	.align		4
        /*0018*/ 	.word	0x00000000
	.align		4
        /*001c*/ 	.word	0xfffffffc


//--------------------- .nv.constant4             --------------------------
	.section	.nv.constant4,"a",@progbits
	.align	8
	.align		8
.nv.constant4:
        /*0000*/ 	.dword	_ZN41_INTERNAL_a69226c5_4_k_cu_fa147df4_1769964cuda3std3__45__cpo5beginE
	.align		8
        /*0008*/ 	.dword	_ZN41_INTERNAL_a69226c5_4_k_cu_fa147df4_1769964cuda3std3__45__cpo3endE
	.align		8
        /*0010*/ 	.dword	_ZN41_INTERNAL_a69226c5_4_k_cu_fa147df4_1769964cuda3std3__45__cpo6cbeginE
	.align		8
        /*0018*/ 	.dword	_ZN41_INTERNAL_a69226c5_4_k_cu_fa147df4_1769964cuda3std3__45__cpo4cendE
	.align		8
        /*0020*/ 	.dword	_ZN41_INTERNAL_a69226c5_4_k_cu_fa147df4_1769964cuda3std3__45__cpo6rbeginE
	.align		8
        /*0028*/ 	.dword	_ZN41_INTERNAL_a69226c5_4_k_cu_fa147df4_1769964cuda3std3__45__cpo4rendE
	.align		8
        /*0030*/ 	.dword	_ZN41_INTERNAL_a69226c5_4_k_cu_fa147df4_1769964cuda3std3__45__cpo7crbeginE
	.align		8
        /*0038*/ 	.dword	_ZN41_INTERNAL_a69226c5_4_k_cu_fa147df4_1769964cuda3std3__45__cpo5crendE
	.align		8
        /*0040*/ 	.dword	_ZN41_INTERNAL_a69226c5_4_k_cu_fa147df4_1769964cuda3std3__443_GLOBAL__N__a69226c5_4_k_cu_fa147df4_1769966ignoreE
	.align		8
        /*0048*/ 	.dword	_ZN41_INTERNAL_a69226c5_4_k_cu_fa147df4_1769964cuda3std3__419piecewise_constructE
	.align		8
        /*0050*/ 	.dword	_ZN41_INTERNAL_a69226c5_4_k_cu_fa147df4_1769964cuda3std3__48in_placeE
	.align		8
        /*0058*/ 	.dword	_ZN41_INTERNAL_a69226c5_4_k_cu_fa147df4_1769964cuda3std3__420unreachable_sentinelE
	.align		8
        /*0060*/ 	.dword	_ZN41_INTERNAL_a69226c5_4_k_cu_fa147df4_1769964cuda3std3__47nulloptE
	.align		8
        /*0068*/ 	.dword	_ZN41_INTERNAL_a69226c5_4_k_cu_fa147df4_1769964cuda3std3__48unexpectE
	.align		8
        /*0070*/ 	.dword	_ZN41_INTERNAL_a69226c5_4_k_cu_fa147df4_1769964cuda3std6ranges3__45__cpo4swapE
	.align		8
        /*0078*/ 	.dword	_ZN41_INTERNAL_a69226c5_4_k_cu_fa147df4_1769964cuda3std6ranges3__45__cpo9iter_moveE
	.align		8
        /*0080*/ 	.dword	_ZN41_INTERNAL_a69226c5_4_k_cu_fa147df4_1769964cuda3std6ranges3__45__cpo5beginE
	.align		8
        /*0088*/ 	.dword	_ZN41_INTERNAL_a69226c5_4_k_cu_fa147df4_1769964cuda3std6ranges3__45__cpo3endE
	.align		8
        /*0090*/ 	.dword	_ZN41_INTERNAL_a69226c5_4_k_cu_fa147df4_1769964cuda3std6ranges3__45__cpo6cbeginE
	.align		8
        /*0098*/ 	.dword	_ZN41_INTERNAL_a69226c5_4_k_cu_fa147df4_1769964cuda3std6ranges3__45__cpo4cendE
	.align		8
        /*00a0*/ 	.dword	_ZN41_INTERNAL_a69226c5_4_k_cu_fa147df4_1769964cuda3std6ranges3__45__cpo7advanceE
	.align		8
        /*00a8*/ 	.dword	_ZN41_INTERNAL_a69226c5_4_k_cu_fa147df4_1769964cuda3std6ranges3__45__cpo9iter_swapE
	.align		8
        /*00b0*/ 	.dword	_ZN41_INTERNAL_a69226c5_4_k_cu_fa147df4_1769964cuda3std6ranges3__45__cpo4nextE
	.align		8
        /*00b8*/ 	.dword	_ZN41_INTERNAL_a69226c5_4_k_cu_fa147df4_1769964cuda3std6ranges3__45__cpo4prevE
	.align		8
        /*00c0*/ 	.dword	_ZN41_INTERNAL_a69226c5_4_k_cu_fa147df4_1769964cuda3std6ranges3__45__cpo4dataE
	.align		8
        /*00c8*/ 	.dword	_ZN41_INTERNAL_a69226c5_4_k_cu_fa147df4_1769964cuda3std6ranges3__45__cpo5cdataE
	.align		8
        /*00d0*/ 	.dword	_ZN41_INTERNAL_a69226c5_4_k_cu_fa147df4_1769964cuda3std6ranges3__45__cpo4sizeE
	.align		8
        /*00d8*/ 	.dword	_ZN41_INTERNAL_a69226c5_4_k_cu_fa147df4_1769964cuda3std6ranges3__45__cpo5ssizeE
	.align		8
        /*00e0*/ 	.dword	_ZN41_INTERNAL_a69226c5_4_k_cu_fa147df4_1769964cuda3std6ranges3__45__cpo8distanceE
	.align		8
        /*00e8*/ 	.dword	_ZN41_INTERNAL_a69226c5_4_k_cu_fa147df4_1769966thrust24THRUST_300001_SM_1000_NS8cuda_cub3parE
	.align		8
        /*00f0*/ 	.dword	_ZN41_INTERNAL_a69226c5_4_k_cu_fa147df4_1769966thrust24THRUST_300001_SM_1000_NS8cuda_cub10par_nosyncE
	.align		8
        /*00f8*/ 	.dword	_ZN41_INTERNAL_a69226c5_4_k_cu_fa147df4_1769966thrust24THRUST_300001_SM_1000_NS6system6detail10sequential3seqE
	.align		8
        /*0100*/ 	.dword	_ZN41_INTERNAL_a69226c5_4_k_cu_fa147df4_1769966thrust24THRUST_300001_SM_1000_NS12placeholders2_1E
	.align		8
        /*0108*/ 	.dword	_ZN41_INTERNAL_a69226c5_4_k_cu_fa147df4_1769966thrust24THRUST_300001_SM_1000_NS12placeholders2_2E
	.align		8
        /*0110*/ 	.dword	_ZN41_INTERNAL_a69226c5_4_k_cu_fa147df4_1769966thrust24THRUST_300001_SM_1000_NS12placeholders2_3E
	.align		8
        /*0118*/ 	.dword	_ZN41_INTERNAL_a69226c5_4_k_cu_fa147df4_1769966thrust24THRUST_300001_SM_1000_NS12placeholders2_4E
	.align		8
        /*0120*/ 	.dword	_ZN41_INTERNAL_a69226c5_4_k_cu_fa147df4_1769966thrust24THRUST_300001_SM_1000_NS12placeholders2_5E
	.align		8
        /*0128*/ 	.dword	_ZN41_INTERNAL_a69226c5_4_k_cu_fa147df4_1769966thrust24THRUST_300001_SM_1000_NS12placeholders2_6E
	.align		8
        /*0130*/ 	.dword	_ZN41_INTERNAL_a69226c5_4_k_cu_fa147df4_1769966thrust24THRUST_300001_SM_1000_NS12placeholders2_7E
	.align		8
        /*0138*/ 	.dword	_ZN41_INTERNAL_a69226c5_4_k_cu_fa147df4_1769966thrust24THRUST_300001_SM_1000_NS12placeholders2_8E
	.align		8
        /*0140*/ 	.dword	_ZN41_INTERNAL_a69226c5_4_k_cu_fa147df4_1769966thrust24THRUST_300001_SM_1000_NS12placeholders2_9E
	.align		8
        /*0148*/ 	.dword	_ZN41_INTERNAL_a69226c5_4_k_cu_fa147df4_1769966thrust24THRUST_300001_SM_1000_NS12placeholders3_10E
	.align		8
        /*0150*/ 	.dword	_ZN41_INTERNAL_a69226c5_4_k_cu_fa147df4_1769966thrust24THRUST_300001_SM_1000_NS3seqE


//--------------------- .text._ZN3cub18CUB_300001_SM_10006detail11EmptyKernelIvEEvv --------------------------
	.section	.text._ZN3cub18CUB_300001_SM_10006detail11EmptyKernelIvEEvv,"ax",@progbits
	.align	128
        .global         _ZN3cub18CUB_300001_SM_10006detail11EmptyKernelIvEEvv
        .type           _ZN3cub18CUB_300001_SM_10006detail11EmptyKernelIvEEvv,@function
        .size           _ZN3cub18CUB_300001_SM_10006detail11EmptyKernelIvEEvv,(.L_x_1 - _ZN3cub18CUB_300001_SM_10006detail11EmptyKernelIvEEvv)
        .other          _ZN3cub18CUB_300001_SM_10006detail11EmptyKernelIvEEvv,@"STO_CUDA_ENTRY STV_DEFAULT"
_ZN3cub18CUB_300001_SM_10006detail11EmptyKernelIvEEvv:
.text._ZN3cub18CUB_300001_SM_10006detail11EmptyKernelIvEEvv:
[----:B------:R-:W-:Y:S01]  /*0000*/  LDC R1, c[0x0][0x37c] ;  /* 0x0000df00ff017b82 */ /* 0x000fe20000000800 */
[----:B------:R-:W-:Y:S05]  /*0010*/  EXIT ;  /* 0x000000000000794d */ /* 0x000fea0003800000 */
.L_x_0:
[----:B------:R-:W-:-:S00]  /*0020*/  BRA `(.L_x_0) ;  /* 0xfffffffc00fc7947 */ /* 0x000fc0000383ffff */
[----:B------:R-:W-:-:S00]  /*0030*/  NOP ;  /* 0x0000000000007918 */ /* 0x000fc00000000000 */
        /* <DEDUP_REMOVED lines=12> */
.L_x_1:


//--------------------- .nv.shared.reserved.0     --------------------------
	.section	.nv.shared.reserved.0,"aw",@nobits
	.weak		__nv_reservedSMEM_offset_0_alias
	.size		__nv_reservedSMEM_offset_0_alias, 0, 64
	.other		__nv_reservedSMEM_offset_0_alias,@"STO_CUDA_RESERVED_SHARED STV_DEFAULT"
__nv_reservedSMEM_offset_0_alias:
	.zero		0
	.zero		64


//--------------------- .nv.global                --------------------------
	.section	.nv.global,"aw",@nobits
.nv.global:
	.type		_ZN41_INTERNAL_a69226c5_4_k_cu_fa147df4_1769966thrust24THRUST_300001_SM_1000_NS3seqE,@object
	.size		_ZN41_INTERNAL_a69226c5_4_k_cu_fa147df4_1769966thrust24THRUST_300001_SM_1000_NS3seqE,(_ZN41_INTERNAL_a69226c5_4_k_cu_fa147df4_1769964cuda3std3__48in_placeE - _ZN41_INTERNAL_a69226c5_4_k_cu_fa147df4_1769966thrust24THRUST_300001_SM_1000_NS3seqE)
_ZN41_INTERNAL_a69226c5_4_k_cu_fa147df4_1769966thrust24THRUST_300001_SM_1000_NS3seqE:
	.zero		1
	.type		_ZN41_INTERNAL_a69226c5_4_k_cu_fa147df4_1769964cuda3std3__48in_placeE,@object
	.size		_ZN41_INTERNAL_a69226c5_4_k_cu_fa147df4_1769964cuda3std3__48in_placeE,(_ZN41_INTERNAL_a69226c5_4_k_cu_fa147df4_1769964cuda3std6ranges3__45__cpo4sizeE - _ZN41_INTERNAL_a69226c5_4_k_cu_fa147df4_1769964cuda3std3__48in_placeE)
_ZN41_INTERNAL_a69226c5_4_k_cu_fa147df4_1769964cuda3std3__48in_placeE:
	.zero		1
	.type		_ZN41_INTERNAL_a69226c5_4_k_cu_fa147df4_1769964cuda3std6ranges3__45__cpo4sizeE,@object
	.size		_ZN41_INTERNAL_a69226c5_4_k_cu_fa147df4_1769964cuda3std6ranges3__45__cpo4sizeE,(_ZN41_INTERNAL_a69226c5_4_k_cu_fa147df4_1769966thrust24THRUST_300001_SM_1000_NS12placeholders2_3E - _ZN41_INTERNAL_a69226c5_4_k_cu_fa147df4_1769964cuda3std6ranges3__45__cpo4sizeE)
_ZN41_INTERNAL_a69226c5_4_k_cu_fa147df4_1769964cuda3std6ranges3__45__cpo4sizeE:
	.zero		1
	.type		_ZN41_INTERNAL_a69226c5_4_k_cu_fa147df4_1769966thrust24THRUST_300001_SM_1000_NS12placeholders2_3E,@object
	.size		_ZN41_INTERNAL_a69226c5_4_k_cu_fa147df4_1769966thrust24THRUST_300001_SM_1000_NS12placeholders2_3E,(_ZN41_INTERNAL_a69226c5_4_k_cu_fa147df4_1769964cuda3std3__45__cpo6cbeginE - _ZN41_INTERNAL_a69226c5_4_k_cu_fa147df4_1769966thrust24THRUST_300001_SM_1000_NS12placeholders2_3E)
_ZN41_INTERNAL_a69226c5_4_k_cu_fa147df4_1769966thrust24THRUST_300001_SM_1000_NS12placeholders2_3E:
	.zero		1
	.type		_ZN41_INTERNAL_a69226c5_4_k_cu_fa147df4_1769964cuda3std3__45__cpo6cbeginE,@object
	.size		_ZN41_INTERNAL_a69226c5_4_k_cu_fa147df4_1769964cuda3std3__45__cpo6cbeginE,(_ZN41_INTERNAL_a69226c5_4_k_cu_fa147df4_1769964cuda3std6ranges3__45__cpo6cbeginE - _ZN41_INTERNAL_a69226c5_4_k_cu_fa147df4_1769964cuda3std3__45__cpo6cbeginE)
_ZN41_INTERNAL_a69226c5_4_k_cu_fa147df4_1769964cuda3std3__45__cpo6cbeginE:
	.zero		1
	.type		_ZN41_INTERNAL_a69226c5_4_k_cu_fa147df4_1769964cuda3std6ranges3__45__cpo6cbeginE,@object
	.size		_ZN41_INTERNAL_a69226c5_4_k_cu_fa147df4_1769964cuda3std6ranges3__45__cpo6cbeginE,(_ZN41_INTERNAL_a69226c5_4_k_cu_fa147df4_1769966thrust24THRUST_300001_SM_1000_NS12placeholders2_7E - _ZN41_INTERNAL_a69226c5_4_k_cu_fa147df4_1769964cuda3std6ranges3__45__cpo6cbeginE)
_ZN41_INTERNAL_a69226c5_4_k_cu_fa147df4_1769964cuda3std6ranges3__45__cpo6cbeginE:
	.zero		1
	.type		_ZN41_INTERNAL_a69226c5_4_k_cu_fa147df4_1769966thrust24THRUST_300001_SM_1000_NS12placeholders2_7E,@object
	.size		_ZN41_INTERNAL_a69226c5_4_k_cu_fa147df4_1769966thrust24THRUST_300001_SM_1000_NS12placeholders2_7E,(_ZN41_INTERNAL_a69226c5_4_k_cu_fa147df4_1769964cuda3std3__45__cpo7crbeginE - _ZN41_INTERNAL_a69226c5_4_k_cu_fa147df4_1769966thrust24THRUST_300001_SM_1000_NS12placeholders2_7E)
_ZN41_INTERNAL_a69226c5_4_k_cu_fa147df4_1769966thrust24THRUST_300001_SM_1000_NS12placeholders2_7E:
	.zero		1
	.type		_ZN41_INTERNAL_a69226c5_4_k_cu_fa147df4_1769964cuda3std3__45__cpo7crbeginE,@object
	.size		_ZN41_INTERNAL_a69226c5_4_k_cu_fa147df4_1769964cuda3std3__45__cpo7crbeginE,(_ZN41_INTERNAL_a69226c5_4_k_cu_fa147df4_1769964cuda3std6ranges3__45__cpo4nextE - _ZN41_INTERNAL_a69226c5_4_k_cu_fa147df4_1769964cuda3std3__45__cpo7crbeginE)
_ZN41_INTERNAL_a69226c5_4_k_cu_fa147df4_1769964cuda3std3__45__cpo7crbeginE:
	.zero		1
	.type		_ZN41_INTERNAL_a69226c5_4_k_cu_fa147df4_1769964cuda3std6ranges3__45__cpo4nextE,@object
	.size		_ZN41_INTERNAL_a69226c5_4_k_cu_fa147df4_1769964cuda3std6ranges3__45__cpo4nextE,(_ZN41_INTERNAL_a69226c5_4_k_cu_fa147df4_1769964cuda3std6ranges3__45__cpo4swapE - _ZN41_INTERNAL_a69226c5_4_k_cu_fa147df4_1769964cuda3std6ranges3__45__cpo4nextE)
_ZN41_INTERNAL_a69226c5_4_k_cu_fa147df4_1769964cuda3std6ranges3__45__cpo4nextE:
	.zero		1
	.type		_ZN41_INTERNAL_a69226c5_4_k_cu_fa147df4_1769964cuda3std6ranges3__45__cpo4swapE,@object
	.size		_ZN41_INTERNAL_a69226c5_4_k_cu_fa147df4_1769964cuda3std6ranges3__45__cpo4swapE,(_ZN41_INTERNAL_a69226c5_4_k_cu_fa147df4_1769966thrust24THRUST_300001_SM_1000_NS8cuda_cub10par_nosyncE - _ZN41_INTERNAL_a69226c5_4_k_cu_fa147df4_1769964cuda3std6ranges3__45__cpo4swapE)
_ZN41_INTERNAL_a69226c5_4_k_cu_fa147df4_1769964cuda3std6ranges3__45__cpo4swapE:
	.zero		1
	.type		_ZN41_INTERNAL_a69226c5_4_k_cu_fa147df4_1769966thrust24THRUST_300001_SM_1000_NS8cuda_cub10par_nosyncE,@object
	.size		_ZN41_INTERNAL_a69226c5_4_k_cu_fa147df4_1769966thrust24THRUST_300001_SM_1000_NS8cuda_cub10par_nosyncE,(_ZN41_INTERNAL_a69226c5_4_k_cu_fa147df4_1769966thrust24THRUST_300001_SM_1000_NS12placeholders2_9E - _ZN41_INTERNAL_a69226c5_4_k_cu_fa147df4_1769966thrust24THRUST_300001_SM_1000_NS8cuda_cub10par_nosyncE)
_ZN41_INTERNAL_a69226c5_4_k_cu_fa147df4_1769966thrust24THRUST_300001_SM_1000_NS8cuda_cub10par_nosyncE:
	.zero		1
	.type		_ZN41_INTERNAL_a69226c5_4_k_cu_fa147df4_1769966thrust24THRUST_300001_SM_1000_NS12placeholders2_9E,@object
	.size		_ZN41_INTERNAL_a69226c5_4_k_cu_fa147df4_1769966thrust24THRUST_300001_SM_1000_NS12placeholders2_9E,(_ZN41_INTERNAL_a69226c5_4_k_cu_fa147df4_1769964cuda3std3__443_GLOBAL__N__a69226c5_4_k_cu_fa147df4_1769966ignoreE - _ZN41_INTERNAL_a69226c5_4_k_cu_fa147df4_1769966thrust24THRUST_300001_SM_1000_NS12placeholders2_9E)
_ZN41_INTERNAL_a69226c5_4_k_cu_fa147df4_1769966thrust24THRUST_300001_SM_1000_NS12placeholders2_9E:
	.zero		1
	.type		_ZN41_INTERNAL_a69226c5_4_k_cu_fa147df4_1769964cuda3std3__443_GLOBAL__N__a69226c5_4_k_cu_fa147df4_1769966ignoreE,@object
	.size		_ZN41_INTERNAL_a69226c5_4_k_cu_fa147df4_1769964cuda3std3__443_GLOBAL__N__a69226c5_4_k_cu_fa147df4_1769966ignoreE,(_ZN41_INTERNAL_a69226c5_4_k_cu_fa147df4_1769964cuda3std6ranges3__45__cpo4dataE - _ZN41_INTERNAL_a69226c5_4_k_cu_fa147df4_1769964cuda3std3__443_GLOBAL__N__a69226c5_4_k_cu_fa147df4_1769966ignoreE)
_ZN41_INTERNAL_a69226c5_4_k_cu_fa147df4_1769964cuda3std3__443_GLOBAL__N__a69226c5_4_k_cu_fa147df4_1769966ignoreE:
	.zero		1
	.type		_ZN41_INTERNAL_a69226c5_4_k_cu_fa147df4_1769964cuda3std6ranges3__45__cpo4dataE,@object
	.size		_ZN41_INTERNAL_a69226c5_4_k_cu_fa147df4_1769964cuda3std6ranges3__45__cpo4dataE,(_ZN41_INTERNAL_a69226c5_4_k_cu_fa147df4_1769966thrust24THRUST_300001_SM_1000_NS12placeholders2_1E - _ZN41_INTERNAL_a69226c5_4_k_cu_fa147df4_1769964cuda3std6ranges3__45__cpo4dataE)
_ZN41_INTERNAL_a69226c5_4_k_cu_fa147df4_1769964cuda3std6ranges3__45__cpo4dataE:
	.zero		1
	.type		_ZN41_INTERNAL_a69226c5_4_k_cu_fa147df4_1769966thrust24THRUST_300001_SM_1000_NS12placeholders2_1E,@object
	.size		_ZN41_INTERNAL_a69226c5_4_k_cu_fa147df4_1769966thrust24THRUST_300001_SM_1000_NS12placeholders2_1E,(_ZN41_INTERNAL_a69226c5_4_k_cu_fa147df4_1769964cuda3std3__45__cpo5beginE - _ZN41_INTERNAL_a69226c5_4_k_cu_fa147df4_1769966thrust24THRUST_300001_SM_1000_NS12placeholders2_1E)
_ZN41_INTERNAL_a69226c5_4_k_cu_fa147df4_1769966thrust24THRUST_300001_SM_1000_NS12placeholders2_1E:
	.zero		1
	.type		_ZN41_INTERNAL_a69226c5_4_k_cu_fa147df4_1769964cuda3std3__45__cpo5beginE,@object
	.size		_ZN41_INTERNAL_a69226c5_4_k_cu_fa147df4_1769964cuda3std3__45__cpo5beginE,(_ZN41_INTERNAL_a69226c5_4_k_cu_fa147df4_1769964cuda3std6ranges3__45__cpo5beginE - _ZN41_INTERNAL_a69226c5_4_k_cu_fa147df4_1769964cuda3std3__45__cpo5beginE)
_ZN41_INTERNAL_a69226c5_4_k_cu_fa147df4_1769964cuda3std3__45__cpo5beginE:
	.zero		1
	.type		_ZN41_INTERNAL_a69226c5_4_k_cu_fa147df4_1769964cuda3std6ranges3__45__cpo5beginE,@object
	.size		_ZN41_INTERNAL_a69226c5_4_k_cu_fa147df4_1769964cuda3std6ranges3__45__cpo5beginE,(_ZN41_INTERNAL_a69226c5_4_k_cu_fa147df4_1769966thrust24THRUST_300001_SM_1000_NS12placeholders2_5E - _ZN41_INTERNAL_a69226c5_4_k_cu_fa147df4_1769964cuda3std6ranges3__45__cpo5beginE)
_ZN41_INTERNAL_a69226c5_4_k_cu_fa147df4_1769964cuda3std6ranges3__45__cpo5beginE:
	.zero		1
	.type		_ZN41_INTERNAL_a69226c5_4_k_cu_fa147df4_1769966thrust24THRUST_300001_SM_1000_NS12placeholders2_5E,@object
	.size		_ZN41_INTERNAL_a69226c5_4_k_cu_fa147df4_1769966thrust24THRUST_300001_SM_1000_NS12placeholders2_5E,(_ZN41_INTERNAL_a69226c5_4_k_cu_fa147df4_1769964cuda3std3__45__cpo6rbeginE - _ZN41_INTERNAL_a69226c5_4_k_cu_fa147df4_1769966thrust24THRUST_300001_SM_1000_NS12placeholders2_5E)
_ZN41_INTERNAL_a69226c5_4_k_cu_fa147df4_1769966thrust24THRUST_300001_SM_1000_NS12placeholders2_5E:
	.zero		1
	.type		_ZN41_INTERNAL_a69226c5_4_k_cu_fa147df4_1769964cuda3std3__45__cpo6rbeginE,@object
	.size		_ZN41_INTERNAL_a69226c5_4_k_cu_fa147df4_1769964cuda3std3__45__cpo6rbeginE,(_ZN41_INTERNAL_a69226c5_4_k_cu_fa147df4_1769964cuda3std6ranges3__45__cpo7advanceE - _ZN41_INTERNAL_a69226c5_4_k_cu_fa147df4_1769964cuda3std3__45__cpo6rbeginE)
_ZN41_INTERNAL_a69226c5_4_k_cu_fa147df4_1769964cuda3std3__45__cpo6rbeginE:
	.zero		1
	.type		_ZN41_INTERNAL_a69226c5_4_k_cu_fa147df4_1769964cuda3std6ranges3__45__cpo7advanceE,@object
	.size		_ZN41_INTERNAL_a69226c5_4_k_cu_fa147df4_1769964cuda3std6ranges3__45__cpo7advanceE,(_ZN41_INTERNAL_a69226c5_4_k_cu_fa147df4_1769964cuda3std3__47nulloptE - _ZN41_INTERNAL_a69226c5_4_k_cu_fa147df4_1769964cuda3std6ranges3__45__cpo7advanceE)
_ZN41_INTERNAL_a69226c5_4_k_cu_fa147df4_1769964cuda3std6ranges3__45__cpo7advanceE:
	.zero		1
	.type		_ZN41_INTERNAL_a69226c5_4_k_cu_fa147df4_1769964cuda3std3__47nulloptE,@object
	.size		_ZN41_INTERNAL_a69226c5_4_k_cu_fa147df4_1769964cuda3std3__47nulloptE,(_ZN41_INTERNAL_a69226c5_4_k_cu_fa147df4_1769964cuda3std6ranges3__45__cpo8distanceE - _ZN41_INTERNAL_a69226c5_4_k_cu_fa147df4_1769964cuda3std3__47nulloptE)
_ZN41_INTERNAL_a69226c5_4_k_cu_fa147df4_1769964cuda3std3__47nulloptE:
	.zero		1
	.type		_ZN41_INTERNAL_a69226c5_4_k_cu_fa147df4_1769964cuda3std6ranges3__45__cpo8distanceE,@object
	.size		_ZN41_INTERNAL_a69226c5_4_k_cu_fa147df4_1769964cuda3std6ranges3__45__cpo8distanceE,(_ZN41_INTERNAL_a69226c5_4_k_cu_fa147df4_1769966thrust24THRUST_300001_SM_1000_NS12placeholders3_10E - _ZN41_INTERNAL_a69226c5_4_k_cu_fa147df4_1769964cuda3std6ranges3__45__cpo8distanceE)
_ZN41_INTERNAL_a69226c5_4_k_cu_fa147df4_1769964cuda3std6ranges3__45__cpo8distanceE:
	.zero		1
	.type		_ZN41_INTERNAL_a69226c5_4_k_cu_fa147df4_1769966thrust24THRUST_300001_SM_1000_NS12placeholders3_10E,@object
	.size		_ZN41_INTERNAL_a69226c5_4_k_cu_fa147df4_1769966thrust24THRUST_300001_SM_1000_NS12placeholders3_10E,(_ZN41_INTERNAL_a69226c5_4_k_cu_fa147df4_1769964cuda3std3__419piecewise_constructE - _ZN41_INTERNAL_a69226c5_4_k_cu_fa147df4_1769966thrust24THRUST_300001_SM_1000_NS12placeholders3_10E)
_ZN41_INTERNAL_a69226c5_4_k_cu_fa147df4_1769966thrust24THRUST_300001_SM_1000_NS12placeholders3_10E:
	.zero		1
	.type		_ZN41_INTERNAL_a69226c5_4_k_cu_fa147df4_1769964cuda3std3__419piecewise_constructE,@object
	.size		_ZN41_INTERNAL_a69226c5_4_k_cu_fa147df4_1769964cuda3std3__419piecewise_constructE,(_ZN41_INTERNAL_a69226c5_4_k_cu_fa147df4_1769964cuda3std6ranges3__45__cpo5cdataE - _ZN41_INTERNAL_a69226c5_4_k_cu_fa147df4_1769964cuda3std3__419piecewise_constructE)
_ZN41_INTERNAL_a69226c5_4_k_cu_fa147df4_1769964cuda3std3__419piecewise_constructE:
	.zero		1
	.type		_ZN41_INTERNAL_a69226c5_4_k_cu_fa147df4_1769964cuda3std6ranges3__45__cpo5cdataE,@object
	.size		_ZN41_INTERNAL_a69226c5_4_k_cu_fa147df4_1769964cuda3std6ranges3__45__cpo5cdataE,(_ZN41_INTERNAL_a69226c5_4_k_cu_fa147df4_1769966thrust24THRUST_300001_SM_1000_NS12placeholders2_2E - _ZN41_INTERNAL_a69226c5_4_k_cu_fa147df4_1769964cuda3std6ranges3__45__cpo5cdataE)
_ZN41_INTERNAL_a69226c5_4_k_cu_fa147df4_1769964cuda3std6ranges3__45__cpo5cdataE:
	.zero		1
	.type		_ZN41_INTERNAL_a69226c5_4_k_cu_fa147df4_1769966thrust24THRUST_300001_SM_1000_NS12placeholders2_2E,@object
	.size		_ZN41_INTERNAL_a69226c5_4_k_cu_fa147df4_1769966thrust24THRUST_300001_SM_1000_NS12placeholders2_2E,(_ZN41_INTERNAL_a69226c5_4_k_cu_fa147df4_1769964cuda3std3__45__cpo3endE - _ZN41_INTERNAL_a69226c5_4_k_cu_fa147df4_1769966thrust24THRUST_300001_SM_1000_NS12placeholders2_2E)
_ZN41_INTERNAL_a69226c5_4_k_cu_fa147df4_1769966thrust24THRUST_300001_SM_1000_NS12placeholders2_2E:
	.zero		1
	.type		_ZN41_INTERNAL_a69226c5_4_k_cu_fa147df4_1769964cuda3std3__45__cpo3endE,@object
	.size		_ZN41_INTERNAL_a69226c5_4_k_cu_fa147df4_1769964cuda3std3__45__cpo3endE,(_ZN41_INTERNAL_a69226c5_4_k_cu_fa147df4_1769964cuda3std6ranges3__45__cpo3endE - _ZN41_INTERNAL_a69226c5_4_k_cu_fa147df4_1769964cuda3std3__45__cpo3endE)
_ZN41_INTERNAL_a69226c5_4_k_cu_fa147df4_1769964cuda3std3__45__cpo3endE:
	.zero		1
	.type		_ZN41_INTERNAL_a69226c5_4_k_cu_fa147df4_1769964cuda3std6ranges3__45__cpo3endE,@object
	.size		_ZN41_INTERNAL_a69226c5_4_k_cu_fa147df4_1769964cuda3std6ranges3__45__cpo3endE,(_ZN41_INTERNAL_a69226c5_4_k_cu_fa147df4_1769966thrust24THRUST_300001_SM_1000_NS12placeholders2_6E - _ZN41_INTERNAL_a69226c5_4_k_cu_fa147df4_1769964cuda3std6ranges3__45__cpo3endE)
_ZN41_INTERNAL_a69226c5_4_k_cu_fa147df4_1769964cuda3std6ranges3__45__cpo3endE:
	.zero		1
	.type		_ZN41_INTERNAL_a69226c5_4_k_cu_fa147df4_1769966thrust24THRUST_300001_SM_1000_NS12placeholders2_6E,@object
	.size		_ZN41_INTERNAL_a69226c5_4_k_cu_fa147df4_1769966thrust24THRUST_300001_SM_1000_NS12placeholders2_6E,(_ZN41_INTERNAL_a69226c5_4_k_cu_fa147df4_1769964cuda3std3__45__cpo4rendE - _ZN41_INTERNAL_a69226c5_4_k_cu_fa147df4_1769966thrust24THRUST_300001_SM_1000_NS12placeholders2_6E)
_ZN41_INTERNAL_a69226c5_4_k_cu_fa147df4_1769966thrust24THRUST_300001_SM_1000_NS12placeholders2_6E:
	.zero		1
	.type		_ZN41_INTERNAL_a69226c5_4_k_cu_fa147df4_1769964cuda3std3__45__cpo4rendE,@object
	.size		_ZN41_INTERNAL_a69226c5_4_k_cu_fa147df4_1769964cuda3std3__45__cpo4rendE,(_ZN41_INTERNAL_a69226c5_4_k_cu_fa147df4_1769964cuda3std6ranges3__45__cpo9iter_swapE - _ZN41_INTERNAL_a69226c5_4_k_cu_fa147df4_1769964cuda3std3__45__cpo4rendE)
_ZN41_INTERNAL_a69226c5_4_k_cu_fa147df4_1769964cuda3std3__45__cpo4rendE:
	.zero		1
	.type		_ZN41_INTERNAL_a69226c5_4_k_cu_fa147df4_1769964cuda3std6ranges3__45__cpo9iter_swapE,@object
	.size		_ZN41_INTERNAL_a69226c5_4_k_cu_fa147df4_1769964cuda3std6ranges3__45__cpo9iter_swapE,(_ZN41_INTERNAL_a69226c5_4_k_cu_fa147df4_1769964cuda3std3__48unexpectE - _ZN41_INTERNAL_a69226c5_4_k_cu_fa147df4_1769964cuda3std6ranges3__45__cpo9iter_swapE)
_ZN41_INTERNAL_a69226c5_4_k_cu_fa147df4_1769964cuda3std6ranges3__45__cpo9iter_swapE:
	.zero		1
	.type		_ZN41_INTERNAL_a69226c5_4_k_cu_fa147df4_1769964cuda3std3__48unexpectE,@object
	.size		_ZN41_INTERNAL_a69226c5_4_k_cu_fa147df4_1769964cuda3std3__48unexpectE,(_ZN41_INTERNAL_a69226c5_4_k_cu_fa147df4_1769966thrust24THRUST_300001_SM_1000_NS8cuda_cub3parE - _ZN41_INTERNAL_a69226c5_4_k_cu_fa147df4_1769964cuda3std3__48unexpectE)
_ZN41_INTERNAL_a69226c5_4_k_cu_fa147df4_1769964cuda3std3__48unexpectE:
	.zero		1
	.type		_ZN41_INTERNAL_a69226c5_4_k_cu_fa147df4_1769966thrust24THRUST_300001_SM_1000_NS8cuda_cub3parE,@object
	.size		_ZN41_INTERNAL_a69226c5_4_k_cu_fa147df4_1769966thrust24THRUST_300001_SM_1000_NS8cuda_cub3parE,(_ZN41_INTERNAL_a69226c5_4_k_cu_fa147df4_1769966thrust24THRUST_300001_SM_1000_NS12placeholders2_4E - _ZN41_INTERNAL_a69226c5_4_k_cu_fa147df4_1769966thrust24THRUST_300001_SM_1000_NS8cuda_cub3parE)
_ZN41_INTERNAL_a69226c5_4_k_cu_fa147df4_1769966thrust24THRUST_300001_SM_1000_NS8cuda_cub3parE:
	.zero		1
	.type		_ZN41_INTERNAL_a69226c5_4_k_cu_fa147df4_1769966thrust24THRUST_300001_SM_1000_NS12placeholders2_4E,@object
	.size		_ZN41_INTERNAL_a69226c5_4_k_cu_fa147df4_1769966thrust24THRUST_300001_SM_1000_NS12placeholders2_4E,(_ZN41_INTERNAL_a69226c5_4_k_cu_fa147df4_1769964cuda3std3__45__cpo4cendE - _ZN41_INTERNAL_a69226c5_4_k_cu_fa147df4_1769966thrust24THRUST_300001_SM_1000_NS12placeholders2_4E)
_ZN41_INTERNAL_a69226c5_4_k_cu_fa147df4_1769966thrust24THRUST_300001_SM_1000_NS12placeholders2_4E:
	.zero		1
	.type		_ZN41_INTERNAL_a69226c5_4_k_cu_fa147df4_1769964cuda3std3__45__cpo4cendE,@object
	.size		_ZN41_INTERNAL_a69226c5_4_k_cu_fa147df4_1769964cuda3std3__45__cpo4cendE,(_ZN41_INTERNAL_a69226c5_4_k_cu_fa147df4_1769964cuda3std6ranges3__45__cpo4cendE - _ZN41_INTERNAL_a69226c5_4_k_cu_fa147df4_1769964cuda3std3__45__cpo4cendE)
_ZN41_INTERNAL_a69226c5_4_k_cu_fa147df4_1769964cuda3std3__45__cpo4cendE:
	.zero		1
	.type		_ZN41_INTERNAL_a69226c5_4_k_cu_fa147df4_1769964cuda3std6ranges3__45__cpo4cendE,@object
	.size		_ZN41_INTERNAL_a69226c5_4_k_cu_fa147df4_1769964cuda3std6ranges3__45__cpo4cendE,(_ZN41_INTERNAL_a69226c5_4_k_cu_fa147df4_1769964cuda3std3__420unreachable_sentinelE - _ZN41_INTERNAL_a69226c5_4_k_cu_fa147df4_1769964cuda3std6ranges3__45__cpo4cendE)
_ZN41_INTERNAL_a69226c5_4_k_cu_fa147df4_1769964cuda3std6ranges3__45__cpo4cendE:
	.zero		1
	.type		_ZN41_INTERNAL_a69226c5_4_k_cu_fa147df4_1769964cuda3std3__420unreachable_sentinelE,@object
	.size		_ZN41_INTERNAL_a69226c5_4_k_cu_fa147df4_1769964cuda3std3__420unreachable_sentinelE,(_ZN41_INTERNAL_a69226c5_4_k_cu_fa147df4_1769964cuda3std6ranges3__45__cpo5ssizeE - _ZN41_INTERNAL_a69226c5_4_k_cu_fa147df4_1769964cuda3std3__420unreachable_sentinelE)
_ZN41_INTERNAL_a69226c5_4_k_cu_fa147df4_1769964cuda3std3__420unreachable_sentinelE:
	.zero		1
	.type		_ZN41_INTERNAL_a69226c5_4_k_cu_fa147df4_1769964cuda3std6ranges3__45__cpo5ssizeE,@object
	.size		_ZN41_INTERNAL_a69226c5_4_k_cu_fa147df4_1769964cuda3std6ranges3__45__cpo5ssizeE,(_ZN41_INTERNAL_a69226c5_4_k_cu_fa147df4_1769966thrust24THRUST_300001_SM_1000_NS12placeholders2_8E - _ZN41_INTERNAL_a69226c5_4_k_cu_fa147df4_1769964cuda3std6ranges3__45__cpo5ssizeE)
_ZN41_INTERNAL_a69226c5_4_k_cu_fa147df4_1769964cuda3std6ranges3__45__cpo5ssizeE:
	.zero		1
	.type		_ZN41_INTERNAL_a69226c5_4_k_cu_fa147df4_1769966thrust24THRUST_300001_SM_1000_NS12placeholders2_8E,@object
	.size		_ZN41_INTERNAL_a69226c5_4_k_cu_fa147df4_1769966thrust24THRUST_300001_SM_1000_NS12placeholders2_8E,(_ZN41_INTERNAL_a69226c5_4_k_cu_fa147df4_1769964cuda3std3__45__cpo5crendE - _ZN41_INTERNAL_a69226c5_4_k_cu_fa147df4_1769966thrust24THRUST_300001_SM_1000_NS12placeholders2_8E)
_ZN41_INTERNAL_a69226c5_4_k_cu_fa147df4_1769966thrust24THRUST_300001_SM_1000_NS12placeholders2_8E:
	.zero		1
	.type		_ZN41_INTERNAL_a69226c5_4_k_cu_fa147df4_1769964cuda3std3__45__cpo5crendE,@object
	.size		_ZN41_INTERNAL_a69226c5_4_k_cu_fa147df4_1769964cuda3std3__45__cpo5crendE,(_ZN41_INTERNAL_a69226c5_4_k_cu_fa147df4_1769964cuda3std6ranges3__45__cpo4prevE - _ZN41_INTERNAL_a69226c5_4_k_cu_fa147df4_1769964cuda3std3__45__cpo5crendE)
_ZN41_INTERNAL_a69226c5_4_k_cu_fa147df4_1769964cuda3std3__45__cpo5crendE:
	.zero		1
	.type		_ZN41_INTERNAL_a69226c5_4_k_cu_fa147df4_1769964cuda3std6ranges3__45__cpo4prevE,@object
	.size		_ZN41_INTERNAL_a69226c5_4_k_cu_fa147df4_1769964cuda3std6ranges3__45__cpo4prevE,(_ZN41_INTERNAL_a69226c5_4_k_cu_fa147df4_1769964cuda3std6ranges3__45__cpo9iter_moveE - _ZN41_INTERNAL_a69226c5_4_k_cu_fa147df4_1769964cuda3std6ranges3__45__cpo4prevE)
_ZN41_INTERNAL_a69226c5_4_k_cu_fa147df4_1769964cuda3std6ranges3__45__cpo4prevE:
	.zero		1
	.type		_ZN41_INTERNAL_a69226c5_4_k_cu_fa147df4_1769964cuda3std6ranges3__45__cpo9iter_moveE,@object
	.size		_ZN41_INTERNAL_a69226c5_4_k_cu_fa147df4_1769964cuda3std6ranges3__45__cpo9iter_moveE,(_ZN41_INTERNAL_a69226c5_4_k_cu_fa147df4_1769966thrust24THRUST_300001_SM_1000_NS6system6detail10sequential3seqE - _ZN41_INTERNAL_a69226c5_4_k_cu_fa147df4_1769964cuda3std6ranges3__45__cpo9iter_moveE)
_ZN41_INTERNAL_a69226c5_4_k_cu_fa147df4_1769964cuda3std6ranges3__45__cpo9iter_moveE:
	.zero		1
	.type		_ZN41_INTERNAL_a69226c5_4_k_cu_fa147df4_1769966thrust24THRUST_300001_SM_1000_NS6system6detail10sequential3seqE,@object
	.size		_ZN41_INTERNAL_a69226c5_4_k_cu_fa147df4_1769966thrust24THRUST_300001_SM_1000_NS6system6detail10sequential3seqE,(.L_31 - _ZN41_INTERNAL_a69226c5_4_k_cu_fa147df4_1769966thrust24THRUST_300001_SM_1000_NS6system6detail10sequential3seqE)
_ZN41_INTERNAL_a69226c5_4_k_cu_fa147df4_1769966thrust24THRUST_300001_SM_1000_NS6system6detail10sequential3seqE:
	.zero		1
.L_31:


//--------------------- .nv.constant0._ZN3cub18CUB_300001_SM_10006detail11EmptyKernelIvEEvv --------------------------
	.section	.nv.constant0._ZN3cub18CUB_300001_SM_10006detail11EmptyKernelIvEEvv,"a",@progbits
	.sectionflags	@""
	.align	4
.nv.constant0._ZN3cub18CUB_300001_SM_10006detail11EmptyKernelIvEEvv:
	.zero		896


//--------------------- SYMBOLS --------------------------

	.type		.nv.reservedSmem.offset0,@object
	.size		.nv.reservedSmem.offset0,0x4
